//
// Generated by NVIDIA NVVM Compiler
//
// Compiler Build ID: CL-36424714
// Cuda compilation tools, release 13.0, V13.0.88
// Based on NVVM 20.0.0
//

.version 9.0
.target sm_100
.address_size 64

	// .globl	_Z12naive_matMul6MatrixS_S_

.visible .entry _Z12naive_matMul6MatrixS_S_(
	.param .align 8 .b8 _Z12naive_matMul6MatrixS_S__param_0[16],
	.param .align 8 .b8 _Z12naive_matMul6MatrixS_S__param_1[16],
	.param .align 8 .b8 _Z12naive_matMul6MatrixS_S__param_2[16]
)
{
	.reg .pred 	%p<13>;
	.reg .b32 	%r<45>;
	.reg .b32 	%f<68>;
	.reg .b64 	%rd<53>;

	ld.param.u32 	%r1, [_Z12naive_matMul6MatrixS_S__param_0+4];
	ld.param.u32 	%r2, [_Z12naive_matMul6MatrixS_S__param_1+4];
	ld.param.u64 	%rd3, [_Z12naive_matMul6MatrixS_S__param_2+8];
	ld.param.u64 	%rd7, [_Z12naive_matMul6MatrixS_S__param_1+8];
	ld.param.u64 	%rd8, [_Z12naive_matMul6MatrixS_S__param_0+8];
	ld.param.v2.u32 	{%r21, %r22}, [_Z12naive_matMul6MatrixS_S__param_2];
	cvta.to.global.u64 	%rd1, %rd8;
	cvta.to.global.u64 	%rd2, %rd7;
	mov.u32 	%r24, %ntid.x;
	mov.u32 	%r25, %ctaid.x;
	mov.u32 	%r26, %tid.x;
	mad.lo.s32 	%r4, %r24, %r25, %r26;
	mov.u32 	%r27, %ntid.y;
	mov.u32 	%r28, %ctaid.y;
	mov.u32 	%r29, %tid.y;
	mad.lo.s32 	%r30, %r27, %r28, %r29;
	setp.ge.s32 	%p1, %r4, %r22;
	setp.ge.s32 	%p2, %r30, %r21;
	or.pred  	%p3, %p1, %p2;
	@%p3 bra 	$L__BB0_14;
	setp.lt.s32 	%p4, %r1, 1;
	mov.f32 	%f67, 0f00000000;
	@%p4 bra 	$L__BB0_13;
	mul.lo.s32 	%r6, %r1, %r30;
	and.b32  	%r7, %r1, 7;
	setp.lt.u32 	%p5, %r1, 8;
	mov.f32 	%f67, 0f00000000;
	mov.b32 	%r43, 0;
	@%p5 bra 	$L__BB0_5;
	and.b32  	%r43, %r1, 2147483640;
	neg.s32 	%r41, %r43;
	shl.b32 	%r10, %r2, 3;
	mul.wide.u32 	%rd9, %r6, 4;
	add.s64 	%rd10, %rd9, %rd1;
	add.s64 	%rd52, %rd10, 16;
	mov.f32 	%f67, 0f00000000;
	mul.wide.s32 	%rd13, %r2, 4;
	mov.u32 	%r40, %r4;
$L__BB0_4:
	.pragma "nounroll";
	ld.global.f32 	%f17, [%rd52+-16];
	mul.wide.s32 	%rd11, %r40, 4;
	add.s64 	%rd12, %rd2, %rd11;
	ld.global.f32 	%f18, [%rd12];
	fma.rn.f32 	%f19, %f17, %f18, %f67;
	ld.global.f32 	%f20, [%rd52+-12];
	add.s64 	%rd14, %rd12, %rd13;
	ld.global.f32 	%f21, [%rd14];
	fma.rn.f32 	%f22, %f20, %f21, %f19;
	ld.global.f32 	%f23, [%rd52+-8];
	add.s64 	%rd15, %rd14, %rd13;
	ld.global.f32 	%f24, [%rd15];
	fma.rn.f32 	%f25, %f23, %f24, %f22;
	ld.global.f32 	%f26, [%rd52+-4];
	add.s64 	%rd16, %rd15, %rd13;
	ld.global.f32 	%f27, [%rd16];
	fma.rn.f32 	%f28, %f26, %f27, %f25;
	ld.global.f32 	%f29, [%rd52];
	add.s64 	%rd17, %rd16, %rd13;
	ld.global.f32 	%f30, [%rd17];
	fma.rn.f32 	%f31, %f29, %f30, %f28;
	ld.global.f32 	%f32, [%rd52+4];
	add.s64 	%rd18, %rd17, %rd13;
	ld.global.f32 	%f33, [%rd18];
	fma.rn.f32 	%f34, %f32, %f33, %f31;
	ld.global.f32 	%f35, [%rd52+8];
	add.s64 	%rd19, %rd18, %rd13;
	ld.global.f32 	%f36, [%rd19];
	fma.rn.f32 	%f37, %f35, %f36, %f34;
	ld.global.f32 	%f38, [%rd52+12];
	add.s64 	%rd20, %rd19, %rd13;
	ld.global.f32 	%f39, [%rd20];
	fma.rn.f32 	%f67, %f38, %f39, %f37;
	add.s32 	%r41, %r41, 8;
	add.s32 	%r40, %r40, %r10;
	add.s64 	%rd52, %rd52, 32;
	setp.ne.s32 	%p6, %r41, 0;
	@%p6 bra 	$L__BB0_4;
$L__BB0_5:
	setp.eq.s32 	%p7, %r7, 0;
	@%p7 bra 	$L__BB0_13;
	and.b32  	%r16, %r1, 3;
	setp.lt.u32 	%p8, %r7, 4;
	@%p8 bra 	$L__BB0_8;
	add.s32 	%r32, %r43, %r6;
	mul.wide.u32 	%rd21, %r32, 4;
	add.s64 	%rd22, %rd1, %rd21;
	ld.global.f32 	%f41, [%rd22];
	mad.lo.s32 	%r33, %r43, %r2, %r4;
	mul.wide.s32 	%rd23, %r33, 4;
	add.s64 	%rd24, %rd2, %rd23;
	ld.global.f32 	%f42, [%rd24];
	fma.rn.f32 	%f43, %f41, %f42, %f67;
	cvt.u64.u32 	%rd25, %r6;
	cvt.u64.u32 	%rd26, %r43;
	add.s64 	%rd27, %rd26, %rd25;
	shl.b64 	%rd28, %rd27, 2;
	add.s64 	%rd29, %rd1, %rd28;
	ld.global.f32 	%f44, [%rd29+4];
	mul.wide.s32 	%rd30, %r2, 4;
	add.s64 	%rd31, %rd24, %rd30;
	ld.global.f32 	%f45, [%rd31];
	fma.rn.f32 	%f46, %f44, %f45, %f43;
	ld.global.f32 	%f47, [%rd29+8];
	add.s64 	%rd32, %rd31, %rd30;
	ld.global.f32 	%f48, [%rd32];
	fma.rn.f32 	%f49, %f47, %f48, %f46;
	ld.global.f32 	%f50, [%rd29+12];
	add.s64 	%rd33, %rd32, %rd30;
	ld.global.f32 	%f51, [%rd33];
	fma.rn.f32 	%f67, %f50, %f51, %f49;
	add.s32 	%r43, %r43, 4;
$L__BB0_8:
	setp.eq.s32 	%p9, %r16, 0;
	@%p9 bra 	$L__BB0_13;
	setp.eq.s32 	%p10, %r16, 1;
	@%p10 bra 	$L__BB0_11;
	add.s32 	%r34, %r43, %r6;
	mul.wide.u32 	%rd34, %r34, 4;
	add.s64 	%rd35, %rd1, %rd34;
	ld.global.f32 	%f53, [%rd35];
	mad.lo.s32 	%r35, %r43, %r2, %r4;
	mul.wide.s32 	%rd36, %r35, 4;
	add.s64 	%rd37, %rd2, %rd36;
	ld.global.f32 	%f54, [%rd37];
	fma.rn.f32 	%f55, %f53, %f54, %f67;
	cvt.u64.u32 	%rd38, %r6;
	cvt.u64.u32 	%rd39, %r43;
	add.s64 	%rd40, %rd39, %rd38;
	shl.b64 	%rd41, %rd40, 2;
	add.s64 	%rd42, %rd1, %rd41;
	ld.global.f32 	%f56, [%rd42+4];
	mul.wide.s32 	%rd43, %r2, 4;
	add.s64 	%rd44, %rd37, %rd43;
	ld.global.f32 	%f57, [%rd44];
	fma.rn.f32 	%f67, %f56, %f57, %f55;
	add.s32 	%r43, %r43, 2;
$L__BB0_11:
	and.b32  	%r36, %r1, 1;
	setp.eq.b32 	%p11, %r36, 1;
	not.pred 	%p12, %p11;
	@%p12 bra 	$L__BB0_13;
	add.s32 	%r37, %r43, %r6;
	mul.wide.u32 	%rd45, %r37, 4;
	add.s64 	%rd46, %rd1, %rd45;
	ld.global.f32 	%f58, [%rd46];
	mad.lo.s32 	%r38, %r43, %r2, %r4;
	mul.wide.s32 	%rd47, %r38, 4;
	add.s64 	%rd48, %rd2, %rd47;
	ld.global.f32 	%f59, [%rd48];
	fma.rn.f32 	%f67, %f58, %f59, %f67;
$L__BB0_13:
	mad.lo.s32 	%r39, %r22, %r30, %r4;
	cvta.to.global.u64 	%rd49, %rd3;
	mul.wide.s32 	%rd50, %r39, 4;
	add.s64 	%rd51, %rd49, %rd50;
	st.global.f32 	[%rd51], %f67;
$L__BB0_14:
	ret;

}


// ===== COMPILED SASS (sm_100) =====

	.target	sm_100

	.elftype	@"ET_EXEC"


//--------------------- .note.nv.tkinfo           --------------------------
	.section	.note.nv.tkinfo,"",@"SHT_NOTE"
	.sectionflags	@"SHF_NOTE_NV_TKINFO"
	.tkinfo
        /*0018*/ 	.word	0x00000002
        /*0030*/ 	.string	""
        /*0030*/ 	.string	"ptxas"
        /*0030*/ 	.string	"Cuda compilation tools, release 13.0, V13.0.88"
        /*0030*/ 	.string	"Build cuda_13.0.r13.0/compiler.36424714_0"
        /*0030*/ 	.string	"-arch sm_100 -m 64 "



//--------------------- .note.nv.cuinfo           --------------------------
	.section	.note.nv.cuinfo,"",@"SHT_NOTE"
	.sectionflags	@"SHF_NOTE_NV_CUINFO"
        /*0018*/ 	.short	0x0002
        /*001a*/ 	.short	0x0064
        /*001c*/ 	.short	0x0082
	.zero		2


//--------------------- .nv.info                  --------------------------
	.section	.nv.info,"",@"SHT_CUDA_INFO"
	.align	4


	//----- nvinfo : EIATTR_REGCOUNT
	.align		4
        /*0000*/ 	.byte	0x04, 0x2f
        /*0002*/ 	.short	(.L_1 - .L_0)
	.align		4
.L_0:
        /*0004*/ 	.word	index@(_Z12naive_matMul6MatrixS_S_)
        /*0008*/ 	.word	0x00000020


	//----- nvinfo : EIATTR_FRAME_SIZE
	.align		4
.L_1:
        /*000c*/ 	.byte	0x04, 0x11
        /*000e*/ 	.short	(.L_3 - .L_2)
	.align		4
.L_2:
        /*0010*/ 	.word	index@(_Z12naive_matMul6MatrixS_S_)
        /*0014*/ 	.word	0x00000000


	//----- nvinfo : EIATTR_MIN_STACK_SIZE
	.align		4
.L_3:
        /*0018*/ 	.byte	0x04, 0x12
        /*001a*/ 	.short	(.L_5 - .L_4)
	.align		4
.L_4:
        /*001c*/ 	.word	index@(_Z12naive_matMul6MatrixS_S_)
        /*0020*/ 	.word	0x00000000
.L_5:


//--------------------- .nv.compat                --------------------------
	.section	.nv.compat,"",@"SHT_CUDA_COMPAT_INFO"
	.align	4
        /*0000*/ 	.byte	0x02, 0x09, 0x00, 0x00, 0x02, 0x02, 0x01, 0x00, 0x02, 0x05, 0x05, 0x00, 0x03, 0x07, 0x01, 0x01
        /*0010*/ 	.byte	0x02, 0x03, 0x00, 0x00, 0x02, 0x06, 0x01, 0x00, 0x04, 0x0b, 0x08, 0x00, 0x09, 0x00, 0x00, 0x00
        /*0020*/ 	.byte	0x00, 0x00, 0x00, 0x00


//--------------------- .nv.info._Z12naive_matMul6MatrixS_S_ --------------------------
	.section	.nv.info._Z12naive_matMul6MatrixS_S_,"",@"SHT_CUDA_INFO"
	.sectionflags	@""
	.align	4


	//----- nvinfo : EIATTR_CUDA_API_VERSION
	.align		4
        /*0000*/ 	.byte	0x04, 0x37
        /*0002*/ 	.short	(.L_7 - .L_6)
.L_6:
        /*0004*/ 	.word	0x00000082


	//----- nvinfo : EIATTR_KPARAM_INFO
	.align		4
.L_7:
        /*0008*/ 	.byte	0x04, 0x17
        /*000a*/ 	.short	(.L_9 - .L_8)
.L_8:
        /*000c*/ 	.word	0x00000000
        /*0010*/ 	.short	0x0002
        /*0012*/ 	.short	0x0020
        /*0014*/ 	.byte	0x00, 0xf0, 0x41, 0x00


	//----- nvinfo : EIATTR_KPARAM_INFO
	.align		4
.L_9:
        /*0018*/ 	.byte	0x04, 0x17
        /*001a*/ 	.short	(.L_11 - .L_10)
.L_10:
        /*001c*/ 	.word	0x00000000
        /*0020*/ 	.short	0x0001
        /*0022*/ 	.short	0x0010
        /*0024*/ 	.byte	0x00, 0xf0, 0x41, 0x00


	//----- nvinfo : EIATTR_KPARAM_INFO
	.align		4
.L_11:
        /*0028*/ 	.byte	0x04, 0x17
        /*002a*/ 	.short	(.L_13 - .L_12)
.L_12:
        /*002c*/ 	.word	0x00000000
        /*0030*/ 	.short	0x0000
        /*0032*/ 	.short	0x0000
        /*0034*/ 	.byte	0x00, 0xf0, 0x41, 0x00


	//----- nvinfo : EIATTR_SPARSE_MMA_MASK
	.align		4
.L_13:
        /*0038*/ 	.byte	0x03, 0x50
        /*003a*/ 	.short	0x0000


	//----- nvinfo : EIATTR_MAXREG_COUNT
	.align		4
        /*003c*/ 	.byte	0x03, 0x1b
        /*003e*/ 	.short	0x00ff


	//----- nvinfo : EIATTR_MERCURY_ISA_VERSION
	.align		4
        /*0040*/ 	.byte	0x03, 0x5f
        /*0042*/ 	.short	0x0101


	//----- nvinfo : EIATTR_VRC_CTA_INIT_COUNT
	.align		4
        /*0044*/ 	.byte	0x02, 0x4a
	.zero		1
	.zero		1


	//----- nvinfo : EIATTR_EXIT_INSTR_OFFSETS
	.align		4
        /*0048*/ 	.byte	0x04, 0x1c
        /*004a*/ 	.short	(.L_15 - .L_14)


	//   ....[0]....
.L_14:
        /*004c*/ 	.word	0x000000c0


	//   ....[1]....
        /*0050*/ 	.word	0x00000930


	//----- nvinfo : EIATTR_CBANK_PARAM_SIZE
	.align		4
.L_15:
        /*0054*/ 	.byte	0x03, 0x19
        /*0056*/ 	.short	0x0030


	//----- nvinfo : EIATTR_PARAM_CBANK
	.align		4
        /*0058*/ 	.byte	0x04, 0x0a
        /*005a*/ 	.short	(.L_17 - .L_16)
	.align		4
.L_16:
        /*005c*/ 	.word	index@(.nv.constant0._Z12naive_matMul6MatrixS_S_)
        /*0060*/ 	.short	0x0380
        /*0062*/ 	.short	0x0030


	//----- nvinfo : EIATTR_SW_WAR
	.align		4
.L_17:
        /*0064*/ 	.byte	0x04, 0x36
        /*0066*/ 	.short	(.L_19 - .L_18)
.L_18:
        /*0068*/ 	.word	0x00000008
.L_19:


//--------------------- .nv.callgraph             --------------------------
	.section	.nv.callgraph,"",@"SHT_CUDA_CALLGRAPH"
	.align	4
	.sectionentsize	8
	.align		4
        /*0000*/ 	.word	0x00000000
	.align		4
        /*0004*/ 	.word	0xffffffff
	.align		4
        /*0008*/ 	.word	0x00000000
	.align		4
        /*000c*/ 	.word	0xfffffffe
	.align		4
        /*0010*/ 	.word	0x00000000
	.align		4
        /*0014*/ 	.word	0xfffffffd
	.align		4
        /*0018*/ 	.word	0x00000000
	.align		4
        /*001c*/ 	.word	0xfffffffc


//--------------------- .text._Z12naive_matMul6MatrixS_S_ --------------------------
	.section	.text._Z12naive_matMul6MatrixS_S_,"ax",@progbits
	.align	128
        .global         _Z12naive_matMul6MatrixS_S_
        .type           _Z12naive_matMul6MatrixS_S_,@function
        .size           _Z12naive_matMul6MatrixS_S_,(.L_x_6 - _Z12naive_matMul6MatrixS_S_)
        .other          _Z12naive_matMul6MatrixS_S_,@"STO_CUDA_ENTRY STV_DEFAULT"
_Z12naive_matMul6MatrixS_S_:
.text._Z12naive_matMul6MatrixS_S_:
[----:B------:R-:W-:Y:S01]  /*0000*/  LDC R1, c[0x0][0x37c] ;  /* 0x0000df00ff017b82 */ /* 0x000fe20000000800 */
[----:B------:R-:W0:Y:S01]  /*0010*/  S2R R0, SR_CTAID.Y ;  /* 0x0000000000007919 */ /* 0x000e220000002600 */
[----:B------:R-:W1:Y:S01]  /*0020*/  LDCU UR4, c[0x0][0x360] ;  /* 0x00006c00ff0477ac */ /* 0x000e620008000800 */
[----:B------:R-:W0:Y:S01]  /*0030*/  S2R R3, SR_TID.Y ;  /* 0x0000000000037919 */ /* 0x000e220000002200 */
[----:B------:R-:W0:Y:S01]  /*0040*/  LDCU UR5, c[0x0][0x364] ;  /* 0x00006c80ff0577ac */ /* 0x000e220008000800 */
[----:B------:R-:W1:Y:S01]  /*0050*/  S2R R15, SR_CTAID.X ;  /* 0x00000000000f7919 */ /* 0x000e620000002500 */
[----:B------:R-:W2:Y:S01]  /*0060*/  LDCU.64 UR10, c[0x0][0x3a0] ;  /* 0x00007400ff0a77ac */ /* 0x000ea20008000a00 */
[----:B------:R-:W1:Y:S01]  /*0070*/  S2R R2, SR_TID.X ;  /* 0x0000000000027919 */ /* 0x000e620000002100 */
[----:B0-----:R-:W-:-:S05]  /*0080*/  IMAD R0, R0, UR5, R3 ;  /* 0x0000000500007c24 */ /* 0x001fca000f8e0203 */
[----:B--2---:R-:W-:Y:S01]  /*0090*/  ISETP.GE.AND P0, PT, R0, UR10, PT ;  /* 0x0000000a00007c0c */ /* 0x004fe2000bf06270 */
[----:B-1----:R-:W-:-:S05]  /*00a0*/  IMAD R15, R15, UR4, R2 ;  /* 0x000000040f0f7c24 */ /* 0x002fca000f8e0202 */
[----:B------:R-:W-:-:S13]  /*00b0*/  ISETP.GE.OR P0, PT, R15, UR11, P0 ;  /* 0x0000000b0f007c0c */ /* 0x000fda0008706670 */
[----:B------:R-:W-:Y:S05]  /*00c0*/  @P0 EXIT ;  /* 0x000000000000094d */ /* 0x000fea0003800000 */
[----:B------:R-:W0:Y:S01]  /*00d0*/  LDCU UR5, c[0x0][0x384] ;  /* 0x00007080ff0577ac */ /* 0x000e220008000800 */
[----:B------:R-:W-:Y:S01]  /*00e0*/  HFMA2 R17, -RZ, RZ, 0, 0 ;  /* 0x00000000ff117431 */ /* 0x000fe200000001ff */
[----:B------:R-:W1:Y:S01]  /*00f0*/  LDCU.64 UR8, c[0x0][0x358] ;  /* 0x00006b00ff0877ac */ /* 0x000e620008000a00 */
[----:B0-----:R-:W-:-:S09]  /*0100*/  UISETP.GE.AND UP0, UPT, UR5, 0x1, UPT ;  /* 0x000000010500788c */ /* 0x001fd2000bf06270 */
[----:B-1----:R-:W-:Y:S05]  /*0110*/  BRA.U !UP0, `(.L_x_0) ;  /* 0x0000000508f47547 */ /* 0x002fea000b800000 */
[----:B------:R-:W-:Y:S02]  /*0120*/  UISETP.GE.U32.AND UP1, UPT, UR5, 0x8, UPT ;  /* 0x000000080500788c */ /* 0x000fe4000bf26070 */
[----:B------:R-:W-:Y:S01]  /*0130*/  IMAD R14, R0, UR5, RZ ;  /* 0x00000005000e7c24 */ /* 0x000fe2000f8e02ff */
[----:B------:R-:W-:Y:S01]  /*0140*/  ULOP3.LUT UR6, UR5, 0x7, URZ, 0xc0, !UPT ;  /* 0x0000000705067892 */ /* 0x000fe2000f8ec0ff */
[----:B------:R-:W-:Y:S01]  /*0150*/  MOV R17, RZ ;  /* 0x000000ff00117202 */ /* 0x000fe20000000f00 */
[----:B------:R-:W-:Y:S02]  /*0160*/  UMOV UR4, URZ ;  /* 0x000000ff00047c82 */ /* 0x000fe40008000000 */
[----:B------:R-:W-:Y:S02]  /*0170*/  UISETP.NE.AND UP0, UPT, UR6, URZ, UPT ;  /* 0x000000ff0600728c */ /* 0x000fe4000bf05270 */
[----:B------:R-:W-:Y:S09]  /*0180*/  BRA.U !UP1, `(.L_x_1) ;  /* 0x0000000109c47547 */ /* 0x000ff2000b800000 */
[----:B------:R-:W0:Y:S01]  /*0190*/  LDC.64 R2, c[0x0][0x388] ;  /* 0x0000e200ff027b82 */ /* 0x000e220000000a00 */
[----:B------:R-:W-:Y:S01]  /*01a0*/  ULOP3.LUT UR4, UR5, 0x7ffffff8, URZ, 0xc0, !UPT ;  /* 0x7ffffff805047892 */ /* 0x000fe2000f8ec0ff */
[----:B------:R-:W-:Y:S02]  /*01b0*/  MOV R17, RZ ;  /* 0x000000ff00117202 */ /* 0x000fe40000000f00 */
[----:B------:R-:W-:Y:S01]  /*01c0*/  MOV R16, R15 ;  /* 0x0000000f00107202 */ /* 0x000fe20000000f00 */
[----:B------:R-:W-:Y:S01]  /*01d0*/  UIADD3 UR7, UPT, UPT, -UR4, URZ, URZ ;  /* 0x000000ff04077290 */ /* 0x000fe2000fffe1ff */
[----:B0-----:R-:W-:-:S03]  /*01e0*/  IMAD.WIDE.U32 R2, R14, 0x4, R2 ;  /* 0x000000040e027825 */ /* 0x001fc600078e0002 */
[----:B------:R-:W-:-:S04]  /*01f0*/  IADD3 R4, P0, PT, R2, 0x10, RZ ;  /* 0x0000001002047810 */ /* 0x000fc80007f1e0ff */
[----:B------:R-:W-:-:S09]  /*0200*/  IADD3.X R3, PT, PT, RZ, R3, RZ, P0, !PT ;  /* 0x00000003ff037210 */ /* 0x000fd200007fe4ff */
.L_x_2:
[----:B------:R-:W0:Y:S01]  /*0210*/  LDC.64 R10, c[0x0][0x398] ;  /* 0x0000e600ff0a7b82 */ /* 0x000e220000000a00 */
[----:B------:R-:W-:-:S05]  /*0220*/  MOV R2, R4 ;  /* 0x0000000400027202 */ /* 0x000fca0000000f00 */
[----:B------:R-:W2:Y:S02]  /*0230*/  LDG.E R18, desc[UR8][R2.64+-0x10] ;  /* 0xfffff00802127981 */ /* 0x000ea4000c1e1900 */
[----:B------:R-:W1:Y:S02]  /*0240*/  LDC R19, c[0x0][0x394] ;  /* 0x0000e500ff137b82 */ /* 0x000e640000000800 */
[----:B------:R-:W3:Y:S04]  /*0250*/  LDG.E R22, desc[UR8][R2.64+-0xc] ;  /* 0xfffff40802167981 */ /* 0x000ee8000c1e1900 */
[----:B------:R-:W4:Y:S04]  /*0260*/  LDG.E R23, desc[UR8][R2.64+-0x8] ;  /* 0xfffff80802177981 */ /* 0x000f28000c1e1900 */
[----:B------:R-:W5:Y:S04]  /*0270*/  LDG.E R25, desc[UR8][R2.64+-0x4] ;  /* 0xfffffc0802197981 */ /* 0x000f68000c1e1900 */
[----:B------:R-:W5:Y:S01]  /*0280*/  LDG.E R26, desc[UR8][R2.64] ;  /* 0x00000008021a7981 */ /* 0x000f62000c1e1900 */
[----:B0-----:R-:W-:-:S05]  /*0290*/  IMAD.WIDE R10, R16, 0x4, R10 ;  /* 0x00000004100a7825 */ /* 0x001fca00078e020a */
[----:B------:R0:W2:Y:S01]  /*02a0*/  LDG.E R20, desc[UR8][R10.64] ;  /* 0x000000080a147981 */ /* 0x0000a2000c1e1900 */
[----:B-1----:R-:W-:-:S05]  /*02b0*/  IMAD.WIDE R28, R19, 0x4, R10 ;  /* 0x00000004131c7825 */ /* 0x002fca00078e020a */
[----:B------:R-:W3:Y:S01]  /*02c0*/  LDG.E R21, desc[UR8][R28.64] ;  /* 0x000000081c157981 */ /* 0x000ee2000c1e1900 */
[----:B------:R-:W-:-:S05]  /*02d0*/  IMAD.WIDE R12, R19, 0x4, R28 ;  /* 0x00000004130c7825 */ /* 0x000fca00078e021c */
[----:B------:R1:W4:Y:S01]  /*02e0*/  LDG.E R24, desc[UR8][R12.64] ;  /* 0x000000080c187981 */ /* 0x000322000c1e1900 */
[----:B------:R-:W-:-:S03]  /*02f0*/  IMAD.WIDE R8, R19, 0x4, R12 ;  /* 0x0000000413087825 */ /* 0x000fc600078e020c */
[----:B------:R-:W5:Y:S01]  /*0300*/  LDG.E R28, desc[UR8][R2.64+0x4] ;  /* 0x00000408021c7981 */ /* 0x000f62000c1e1900 */
[----:B------:R-:W-:-:S03]  /*0310*/  IMAD.WIDE R4, R19, 0x4, R8 ;  /* 0x0000000413047825 */ /* 0x000fc600078e0208 */
[----:B------:R-:W5:Y:S04]  /*0320*/  LDG.E R29, desc[UR8][R2.64+0x8] ;  /* 0x00000808021d7981 */ /* 0x000f68000c1e1900 */
[----:B------:R-:W5:Y:S01]  /*0330*/  LDG.E R8, desc[UR8][R8.64] ;  /* 0x0000000808087981 */ /* 0x000f62000c1e1900 */
[----:B------:R-:W-:-:S03]  /*0340*/  IMAD.WIDE R6, R19, 0x4, R4 ;  /* 0x0000000413067825 */ /* 0x000fc600078e0204 */
[----:B------:R1:W5:Y:S01]  /*0350*/  LDG.E R5, desc[UR8][R4.64] ;  /* 0x0000000804057981 */ /* 0x000362000c1e1900 */
[----:B0-----:R-:W-:-:S03]  /*0360*/  IMAD.WIDE R10, R19, 0x4, R6 ;  /* 0x00000004130a7825 */ /* 0x001fc600078e0206 */
[----:B------:R-:W5:Y:S01]  /*0370*/  LDG.E R7, desc[UR8][R6.64] ;  /* 0x0000000806077981 */ /* 0x000f62000c1e1900 */
[----:B-1----:R-:W-:-:S03]  /*0380*/  IMAD.WIDE R12, R19, 0x4, R10 ;  /* 0x00000004130c7825 */ /* 0x002fc600078e020a */
[----:B------:R-:W5:Y:S04]  /*0390*/  LDG.E R27, desc[UR8][R10.64] ;  /* 0x000000080a1b7981 */ /* 0x000f68000c1e1900 */
[----:B------:R0:W5:Y:S04]  /*03a0*/  LDG.E R9, desc[UR8][R2.64+0xc] ;  /* 0x00000c0802097981 */ /* 0x000168000c1e1900 */
[----:B------:R-:W5:Y:S01]  /*03b0*/  LDG.E R12, desc[UR8][R12.64] ;  /* 0x000000080c0c7981 */ /* 0x000f62000c1e1900 */
[----:B------:R-:W-:-:S04]  /*03c0*/  UIADD3 UR7, UPT, UPT, UR7, 0x8, URZ ;  /* 0x0000000807077890 */ /* 0x000fc8000fffe0ff */
[----:B------:R-:W-:Y:S01]  /*03d0*/  UISETP.NE.AND UP1, UPT, UR7, URZ, UPT ;  /* 0x000000ff0700728c */ /* 0x000fe2000bf25270 */
[----:B------:R-:W-:Y:S02]  /*03e0*/  IADD3 R4, P0, PT, R2, 0x20, RZ ;  /* 0x0000002002047810 */ /* 0x000fe40007f1e0ff */
[----:B------:R-:W-:Y:S02]  /*03f0*/  LEA R16, R19, R16, 0x3 ;  /* 0x0000001013107211 */ /* 0x000fe400078e18ff */
[----:B0-----:R-:W-:Y:S01]  /*0400*/  IADD3.X R3, PT, PT, RZ, R3, RZ, P0, !PT ;  /* 0x00000003ff037210 */ /* 0x001fe200007fe4ff */
[----:B--2---:R-:W-:-:S04]  /*0410*/  FFMA R17, R18, R20, R17 ;  /* 0x0000001412117223 */ /* 0x004fc80000000011 */
[----:B---3--:R-:W-:-:S04]  /*0420*/  FFMA R22, R22, R21, R17 ;  /* 0x0000001516167223 */ /* 0x008fc80000000011 */
[----:B----4-:R-:W-:-:S04]  /*0430*/  FFMA R22, R23, R24, R22 ;  /* 0x0000001817167223 */ /* 0x010fc80000000016 */
[----:B-----5:R-:W-:-:S04]  /*0440*/  FFMA R25, R25, R8, R22 ;  /* 0x0000000819197223 */ /* 0x020fc80000000016 */
[----:B------:R-:W-:-:S04]  /*0450*/  FFMA R5, R26, R5, R25 ;  /* 0x000000051a057223 */ /* 0x000fc80000000019 */
[----:B------:R-:W-:-:S04]  /*0460*/  FFMA R28, R28, R7, R5 ;  /* 0x000000071c1c7223 */ /* 0x000fc80000000005 */
[----:B------:R-:W-:-:S04]  /*0470*/  FFMA R28, R29, R27, R28 ;  /* 0x0000001b1d1c7223 */ /* 0x000fc8000000001c */
[----:B------:R-:W-:Y:S01]  /*0480*/  FFMA R17, R9, R12, R28 ;  /* 0x0000000c09117223 */ /* 0x000fe2000000001c */
[----:B------:R-:W-:Y:S06]  /*0490*/  BRA.U UP1, `(.L_x_2) ;  /* 0xfffffffd015c7547 */ /* 0x000fec000b83ffff */
.L_x_1:
[----:B------:R-:W-:Y:S05]  /*04a0*/  BRA.U !UP0, `(.L_x_0) ;  /* 0x0000000508107547 */ /* 0x000fea000b800000 */
[----:B------:R-:W-:Y:S02]  /*04b0*/  UISETP.GE.U32.AND UP0, UPT, UR6, 0x4, UPT ;  /* 0x000000040600788c */ /* 0x000fe4000bf06070 */
[----:B------:R-:W-:-:S04]  /*04c0*/  ULOP3.LUT UR7, UR5, 0x3, URZ, 0xc0, !UPT ;  /* 0x0000000305077892 */ /* 0x000fc8000f8ec0ff */
[----:B------:R-:W-:-:S03]  /*04d0*/  UISETP.NE.AND UP1, UPT, UR7, URZ, UPT ;  /* 0x000000ff0700728c */ /* 0x000fc6000bf25270 */
[----:B------:R-:W-:Y:S08]  /*04e0*/  BRA.U !UP0, `(.L_x_3) ;  /* 0x0000000108707547 */ /* 0x000ff0000b800000 */
[----:B------:R-:W0:Y:S01]  /*04f0*/  LDC R13, c[0x0][0x394] ;  /* 0x0000e500ff0d7b82 */ /* 0x000e220000000800 */
[----:B------:R-:W1:Y:S01]  /*0500*/  LDCU.64 UR12, c[0x0][0x388] ;  /* 0x00007100ff0c77ac */ /* 0x000e620008000a00 */
[C---:B------:R-:W-:Y:S02]  /*0510*/  IADD3 R3, PT, PT, R14.reuse, UR4, RZ ;  /* 0x000000040e037c10 */ /* 0x040fe4000fffe0ff */
[----:B------:R-:W-:-:S04]  /*0520*/  IADD3 R10, P0, PT, R14, UR4, RZ ;  /* 0x000000040e0a7c10 */ /* 0x000fc8000ff1e0ff */
[----:B------:R-:W2:Y:S08]  /*0530*/  LDC.64 R6, c[0x0][0x398] ;  /* 0x0000e600ff067b82 */ /* 0x000eb00000000a00 */
[----:B------:R-:W3:Y:S01]  /*0540*/  LDC.64 R4, c[0x0][0x388] ;  /* 0x0000e200ff047b82 */ /* 0x000ee20000000a00 */
[----:B0-----:R-:W-:-:S04]  /*0550*/  IMAD R9, R13, UR4, R15 ;  /* 0x000000040d097c24 */ /* 0x001fc8000f8e020f */
[----:B--2---:R-:W-:-:S04]  /*0560*/  IMAD.WIDE R6, R9, 0x4, R6 ;  /* 0x0000000409067825 */ /* 0x004fc800078e0206 */
[----:B------:R-:W-:Y:S02]  /*0570*/  IMAD.WIDE R8, R13, 0x4, R6 ;  /* 0x000000040d087825 */ /* 0x000fe400078e0206 */
[----:B------:R-:W2:Y:S02]  /*0580*/  LDG.E R6, desc[UR8][R6.64] ;  /* 0x0000000806067981 */ /* 0x000ea4000c1e1900 */
[----:B---3--:R-:W-:Y:S01]  /*0590*/  IMAD.WIDE.U32 R4, R3, 0x4, R4 ;  /* 0x0000000403047825 */ /* 0x008fe200078e0004 */
[----:B------:R-:W-:Y:S02]  /*05a0*/  IADD3.X R3, PT, PT, RZ, RZ, RZ, P0, !PT ;  /* 0x000000ffff037210 */ /* 0x000fe400007fe4ff */
[----:B-1----:R-:W-:-:S03]  /*05b0*/  LEA R2, P0, R10, UR12, 0x2 ;  /* 0x0000000c0a027c11 */ /* 0x002fc6000f8010ff */
[----:B------:R-:W2:Y:S01]  /*05c0*/  LDG.E R4, desc[UR8][R4.64] ;  /* 0x0000000804047981 */ /* 0x000ea2000c1e1900 */
[----:B------:R-:W-:Y:S01]  /*05d0*/  LEA.HI.X R3, R10, UR13, R3, 0x2, P0 ;  /* 0x0000000d0a037c11 */ /* 0x000fe200080f1403 */
[C---:B------:R-:W-:Y:S02]  /*05e0*/  IMAD.WIDE R10, R13.reuse, 0x4, R8 ;  /* 0x000000040d0a7825 */ /* 0x040fe400078e0208 */
[----:B------:R-:W3:Y:S04]  /*05f0*/  LDG.E R8, desc[UR8][R8.64] ;  /* 0x0000000808087981 */ /* 0x000ee8000c1e1900 */
[----:B------:R-:W3:Y:S01]  /*0600*/  LDG.E R16, desc[UR8][R2.64+0x4] ;  /* 0x0000040802107981 */ /* 0x000ee2000c1e1900 */
[----:B------:R-:W-:-:S03]  /*0610*/  IMAD.WIDE R12, R13, 0x4, R10 ;  /* 0x000000040d0c7825 */ /* 0x000fc600078e020a */
[----:B------:R-:W4:Y:S04]  /*0620*/  LDG.E R18, desc[UR8][R10.64] ;  /* 0x000000080a127981 */ /* 0x000f28000c1e1900 */
[----:B------:R-:W4:Y:S04]  /*0630*/  LDG.E R19, desc[UR8][R2.64+0x8] ;  /* 0x0000080802137981 */ /* 0x000f28000c1e1900 */
[----:B------:R-:W5:Y:S04]  /*0640*/  LDG.E R21, desc[UR8][R2.64+0xc] ;  /* 0x00000c0802157981 */ /* 0x000f68000c1e1900 */
[----:B------:R-:W5:Y:S01]  /*0650*/  LDG.E R12, desc[UR8][R12.64] ;  /* 0x000000080c0c7981 */ /* 0x000f62000c1e1900 */
[----:B------:R-:W-:Y:S01]  /*0660*/  UIADD3 UR4, UPT, UPT, UR4, 0x4, URZ ;  /* 0x0000000404047890 */ /* 0x000fe2000fffe0ff */
[----:B--2---:R-:W-:-:S04]  /*0670*/  FFMA R17, R4, R6, R17 ;  /* 0x0000000604117223 */ /* 0x004fc80000000011 */
[----:B---3--:R-:W-:-:S04]  /*0680*/  FFMA R16, R16, R8, R17 ;  /* 0x0000000810107223 */ /* 0x008fc80000000011 */
[----:B----4-:R-:W-:-:S04]  /*0690*/  FFMA R16, R19, R18, R16 ;  /* 0x0000001213107223 */ /* 0x010fc80000000010 */
[----:B-----5:R-:W-:-:S07]  /*06a0*/  FFMA R17, R21, R12, R16 ;  /* 0x0000000c15117223 */ /* 0x020fce0000000010 */
.L_x_3:
[----:B------:R-:W-:Y:S05]  /*06b0*/  BRA.U !UP1, `(.L_x_0) ;  /* 0x00000001098c7547 */ /* 0x000fea000b800000 */
[----:B------:R-:W-:Y:S02]  /*06c0*/  UISETP.NE.AND UP0, UPT, UR7, 0x1, UPT ;  /* 0x000000010700788c */ /* 0x000fe4000bf05270 */
[----:B------:R-:W-:-:S04]  /*06d0*/  ULOP3.LUT UR5, UR5, 0x1, URZ, 0xc0, !UPT ;  /* 0x0000000105057892 */ /* 0x000fc8000f8ec0ff */
[----:B------:R-:W-:-:S03]  /*06e0*/  UISETP.NE.U32.AND UP1, UPT, UR5, 0x1, UPT ;  /* 0x000000010500788c */ /* 0x000fc6000bf25070 */
        /* <DEDUP_REMOVED lines=9> */
[----:B---3--:R-:W-:Y:S01]  /*0780*/  IMAD.WIDE.U32 R2, R7, 0x4, R2 ;  /* 0x0000000407027825 */ /* 0x008fe200078e0002 */
[----:B------:R-:W-:Y:S02]  /*0790*/  IADD3.X R7, PT, PT, RZ, RZ, RZ, P0, !PT ;  /* 0x000000ffff077210 */ /* 0x000fe400007fe4ff */
[----:B-1----:R-:W-:Y:S01]  /*07a0*/  LEA R6, P0, R10, UR6, 0x2 ;  /* 0x000000060a067c11 */ /* 0x002fe2000f8010ff */
[----:B------:R-:W-:Y:S02]  /*07b0*/  IMAD.WIDE R8, R8, 0x4, R4 ;  /* 0x0000000408087825 */ /* 0x000fe400078e0204 */
[----:B------:R-:W2:Y:S01]  /*07c0*/  LDG.E R2, desc[UR8][R2.64] ;  /* 0x0000000802027981 */ /* 0x000ea2000c1e1900 */
[----:B------:R-:W-:-:S03]  /*07d0*/  LEA.HI.X R7, R10, UR7, R7, 0x2, P0 ;  /* 0x000000070a077c11 */ /* 0x000fc600080f1407 */
[----:B------:R-:W2:Y:S04]  /*07e0*/  LDG.E R4, desc[UR8][R4.64] ;  /* 0x0000000804047981 */ /* 0x000ea8000c1e1900 */
[----:B------:R-:W3:Y:S04]  /*07f0*/  LDG.E R6, desc[UR8][R6.64+0x4] ;  /* 0x0000040806067981 */ /* 0x000ee8000c1e1900 */
[----:B------:R-:W3:Y:S01]  /*0800*/  LDG.E R8, desc[UR8][R8.64] ;  /* 0x0000000808087981 */ /* 0x000ee2000c1e1900 */
[----:B------:R-:W-:Y:S01]  /*0810*/  UIADD3 UR4, UPT, UPT, UR4, 0x2, URZ ;  /* 0x0000000204047890 */ /* 0x000fe2000fffe0ff */
[----:B--2---:R-:W-:-:S04]  /*0820*/  FFMA R17, R2, R4, R17 ;  /* 0x0000000402117223 */ /* 0x004fc80000000011 */
[----:B---3--:R-:W-:-:S07]  /*0830*/  FFMA R17, R6, R8, R17 ;  /* 0x0000000806117223 */ /* 0x008fce0000000011 */
.L_x_4:
[----:B------:R-:W-:Y:S05]  /*0840*/  BRA.U UP1, `(.L_x_0) ;  /* 0x0000000101287547 */ /* 0x000fea000b800000 */
[----:B------:R-:W0:Y:S01]  /*0850*/  LDC R6, c[0x0][0x394] ;  /* 0x0000e500ff067b82 */ /* 0x000e220000000800 */
[----:B------:R-:W-:-:S07]  /*0860*/  IADD3 R7, PT, PT, R14, UR4, RZ ;  /* 0x000000040e077c10 */ /* 0x000fce000fffe0ff */
[----:B------:R-:W1:Y:S08]  /*0870*/  LDC.64 R2, c[0x0][0x388] ;  /* 0x0000e200ff027b82 */ /* 0x000e700000000a00 */
[----:B------:R-:W2:Y:S01]  /*0880*/  LDC.64 R4, c[0x0][0x398] ;  /* 0x0000e600ff047b82 */ /* 0x000ea20000000a00 */
[----:B0-----:R-:W-:Y:S02]  /*0890*/  IMAD R9, R6, UR4, R15 ;  /* 0x0000000406097c24 */ /* 0x001fe4000f8e020f */
[----:B-1----:R-:W-:-:S06]  /*08a0*/  IMAD.WIDE.U32 R2, R7, 0x4, R2 ;  /* 0x0000000407027825 */ /* 0x002fcc00078e0002 */
[----:B------:R-:W3:Y:S01]  /*08b0*/  LDG.E R2, desc[UR8][R2.64] ;  /* 0x0000000802027981 */ /* 0x000ee2000c1e1900 */
[----:B--2---:R-:W-:-:S06]  /*08c0*/  IMAD.WIDE R4, R9, 0x4, R4 ;  /* 0x0000000409047825 */ /* 0x004fcc00078e0204 */
[----:B------:R-:W3:Y:S02]  /*08d0*/  LDG.E R4, desc[UR8][R4.64] ;  /* 0x0000000804047981 */ /* 0x000ee4000c1e1900 */
[----:B---3--:R-:W-:-:S07]  /*08e0*/  FFMA R17, R2, R4, R17 ;  /* 0x0000000402117223 */ /* 0x008fce0000000011 */
.L_x_0:
[----:B------:R-:W0:Y:S01]  /*08f0*/  LDC.64 R2, c[0x0][0x3a8] ;  /* 0x0000ea00ff027b82 */ /* 0x000e220000000a00 */
[----:B------:R-:W-:-:S04]  /*0900*/  IMAD R15, R0, UR11, R15 ;  /* 0x0000000b000f7c24 */ /* 0x000fc8000f8e020f */
[----:B0-----:R-:W-:-:S05]  /*0910*/  IMAD.WIDE R2, R15, 0x4, R2 ;  /* 0x000000040f027825 */ /* 0x001fca00078e0202 */
[----:B------:R-:W-:Y:S01]  /*0920*/  STG.E desc[UR8][R2.64], R17 ;  /* 0x0000001102007986 */ /* 0x000fe2000c101908 */
[----:B------:R-:W-:Y:S05]  /*0930*/  EXIT ;  /* 0x000000000000794d */ /* 0x000fea0003800000 */
.L_x_5:
[----:B------:R-:W-:-:S00]  /*0940*/  BRA `(.L_x_5) ;  /* 0xfffffffc00fc7947 */ /* 0x000fc0000383ffff */
[----:B------:R-:W-:-:S00]  /*0950*/  NOP ;  /* 0x0000000000007918 */ /* 0x000fc00000000000 */
        /* <DEDUP_REMOVED lines=10> */
.L_x_6:


//--------------------- .nv.shared.reserved.0     --------------------------
	.section	.nv.shared.reserved.0,"aw",@nobits
	.weak		__nv_reservedSMEM_offset_0_alias
	.size		__nv_reservedSMEM_offset_0_alias, 0, 64
	.other		__nv_reservedSMEM_offset_0_alias,@"STO_CUDA_RESERVED_SHARED STV_DEFAULT"
__nv_reservedSMEM_offset_0_alias:
	.zero		0
	.zero		64


//--------------------- .nv.constant0._Z12naive_matMul6MatrixS_S_ --------------------------
	.section	.nv.constant0._Z12naive_matMul6MatrixS_S_,"a",@progbits
	.sectionflags	@""
	.align	4
.nv.constant0._Z12naive_matMul6MatrixS_S_:
	.zero		944


//--------------------- SYMBOLS --------------------------

	.type		.nv.reservedSmem.offset0,@object
	.size		.nv.reservedSmem.offset0,0x4
